//
// Generated by NVIDIA NVVM Compiler
//
// Compiler Build ID: CL-36424714
// Cuda compilation tools, release 13.0, V13.0.88
// Based on NVVM 20.0.0
//

.version 9.0
.target sm_100
.address_size 64

	// .globl	_Z12compute_sinePfS_i
.global .align 4 .b8 __cudart_i2opi_f[24] = {65, 144, 67, 60, 153, 149, 98, 219, 192, 221, 52, 245, 209, 87, 39, 252, 41, 21, 68, 78, 110, 131, 249, 162};

.visible .entry _Z12compute_sinePfS_i(
	.param .u64 .ptr .align 1 _Z12compute_sinePfS_i_param_0,
	.param .u64 .ptr .align 1 _Z12compute_sinePfS_i_param_1,
	.param .u32 _Z12compute_sinePfS_i_param_2
)
{
	.local .align 4 .b8 	__local_depot0[28];
	.reg .b64 	%SP;
	.reg .b64 	%SPL;
	.reg .pred 	%p<10>;
	.reg .b32 	%r<45>;
	.reg .b32 	%f<28>;
	.reg .b64 	%rd<29>;
	.reg .b64 	%fd<3>;

	mov.u64 	%SPL, __local_depot0;
	ld.param.u64 	%rd9, [_Z12compute_sinePfS_i_param_0];
	ld.param.u64 	%rd10, [_Z12compute_sinePfS_i_param_1];
	ld.param.u32 	%r16, [_Z12compute_sinePfS_i_param_2];
	add.u64 	%rd1, %SPL, 0;
	mov.u32 	%r17, %ctaid.x;
	mov.u32 	%r18, %ntid.x;
	mov.u32 	%r19, %tid.x;
	mad.lo.s32 	%r1, %r17, %r18, %r19;
	setp.ge.s32 	%p1, %r1, %r16;
	@%p1 bra 	$L__BB0_10;
	cvta.to.global.u64 	%rd12, %rd9;
	mul.wide.s32 	%rd13, %r1, 4;
	add.s64 	%rd14, %rd12, %rd13;
	ld.global.f32 	%f1, [%rd14];
	mul.f32 	%f7, %f1, 0f3F22F983;
	cvt.rni.s32.f32 	%r44, %f7;
	cvt.rn.f32.s32 	%f8, %r44;
	fma.rn.f32 	%f9, %f8, 0fBFC90FDA, %f1;
	fma.rn.f32 	%f10, %f8, 0fB3A22168, %f9;
	fma.rn.f32 	%f27, %f8, 0fA7C234C5, %f10;
	abs.f32 	%f3, %f1;
	setp.ltu.f32 	%p2, %f3, 0f47CE4780;
	@%p2 bra 	$L__BB0_9;
	setp.neu.f32 	%p3, %f3, 0f7F800000;
	@%p3 bra 	$L__BB0_4;
	mov.f32 	%f13, 0f00000000;
	mul.rn.f32 	%f27, %f1, %f13;
	mov.b32 	%r44, 0;
	bra.uni 	$L__BB0_9;
$L__BB0_4:
	mov.b32 	%r3, %f1;
	shl.b32 	%r21, %r3, 8;
	or.b32  	%r4, %r21, -2147483648;
	mov.b64 	%rd28, 0;
	mov.b32 	%r41, 0;
	mov.u64 	%rd26, __cudart_i2opi_f;
	mov.u64 	%rd27, %rd1;
$L__BB0_5:
	.pragma "nounroll";
	ld.global.nc.u32 	%r22, [%rd26];
	mad.wide.u32 	%rd17, %r22, %r4, %rd28;
	shr.u64 	%rd28, %rd17, 32;
	st.local.u32 	[%rd27], %rd17;
	add.s32 	%r41, %r41, 1;
	add.s64 	%rd27, %rd27, 4;
	add.s64 	%rd26, %rd26, 4;
	setp.ne.s32 	%p4, %r41, 6;
	@%p4 bra 	$L__BB0_5;
	shr.u32 	%r23, %r3, 23;
	st.local.u32 	[%rd1+24], %rd28;
	and.b32  	%r7, %r23, 31;
	and.b32  	%r24, %r23, 224;
	add.s32 	%r25, %r24, -128;
	shr.u32 	%r26, %r25, 5;
	mul.wide.u32 	%rd18, %r26, 4;
	sub.s64 	%rd8, %rd1, %rd18;
	ld.local.u32 	%r42, [%rd8+24];
	ld.local.u32 	%r43, [%rd8+20];
	setp.eq.s32 	%p5, %r7, 0;
	@%p5 bra 	$L__BB0_8;
	shf.l.wrap.b32 	%r42, %r43, %r42, %r7;
	ld.local.u32 	%r27, [%rd8+16];
	shf.l.wrap.b32 	%r43, %r27, %r43, %r7;
$L__BB0_8:
	shr.u32 	%r28, %r42, 30;
	shf.l.wrap.b32 	%r29, %r43, %r42, 2;
	shl.b32 	%r30, %r43, 2;
	shr.u32 	%r31, %r29, 31;
	add.s32 	%r32, %r31, %r28;
	neg.s32 	%r33, %r32;
	setp.lt.s32 	%p6, %r3, 0;
	selp.b32 	%r44, %r33, %r32, %p6;
	xor.b32  	%r34, %r29, %r3;
	shr.s32 	%r35, %r29, 31;
	xor.b32  	%r36, %r35, %r29;
	xor.b32  	%r37, %r35, %r30;
	cvt.u64.u32 	%rd19, %r36;
	shl.b64 	%rd20, %rd19, 32;
	cvt.u64.u32 	%rd21, %r37;
	or.b64  	%rd22, %rd20, %rd21;
	cvt.rn.f64.s64 	%fd1, %rd22;
	mul.f64 	%fd2, %fd1, 0d3BF921FB54442D19;
	cvt.rn.f32.f64 	%f11, %fd2;
	neg.f32 	%f12, %f11;
	setp.lt.s32 	%p7, %r34, 0;
	selp.f32 	%f27, %f12, %f11, %p7;
$L__BB0_9:
	mul.rn.f32 	%f14, %f27, %f27;
	and.b32  	%r39, %r44, 1;
	setp.eq.b32 	%p8, %r39, 1;
	selp.f32 	%f15, 0f3F800000, %f27, %p8;
	fma.rn.f32 	%f16, %f14, %f15, 0f00000000;
	fma.rn.f32 	%f17, %f14, 0f37CBAC00, 0fBAB607ED;
	selp.f32 	%f18, %f17, 0fB94D4153, %p8;
	selp.f32 	%f19, 0f3D2AAABB, 0f3C0885E4, %p8;
	fma.rn.f32 	%f20, %f18, %f14, %f19;
	selp.f32 	%f21, 0fBEFFFFFF, 0fBE2AAAA8, %p8;
	fma.rn.f32 	%f22, %f20, %f14, %f21;
	fma.rn.f32 	%f23, %f22, %f16, %f15;
	and.b32  	%r40, %r44, 2;
	setp.eq.s32 	%p9, %r40, 0;
	mov.f32 	%f24, 0f00000000;
	sub.f32 	%f25, %f24, %f23;
	selp.f32 	%f26, %f23, %f25, %p9;
	cvta.to.global.u64 	%rd23, %rd10;
	add.s64 	%rd25, %rd23, %rd13;
	st.global.f32 	[%rd25], %f26;
$L__BB0_10:
	ret;

}


// ===== COMPILED SASS (sm_100) =====

	.target	sm_100

	.elftype	@"ET_EXEC"


//--------------------- .note.nv.tkinfo           --------------------------
	.section	.note.nv.tkinfo,"",@"SHT_NOTE"
	.sectionflags	@"SHF_NOTE_NV_TKINFO"
	.tkinfo
        /*0018*/ 	.word	0x00000002
        /*0030*/ 	.string	""
        /*0030*/ 	.string	"ptxas"
        /*0030*/ 	.string	"Cuda compilation tools, release 13.0, V13.0.88"
        /*0030*/ 	.string	"Build cuda_13.0.r13.0/compiler.36424714_0"
        /*0030*/ 	.string	"-arch sm_100 -m 64 "



//--------------------- .note.nv.cuinfo           --------------------------
	.section	.note.nv.cuinfo,"",@"SHT_NOTE"
	.sectionflags	@"SHF_NOTE_NV_CUINFO"
        /*0018*/ 	.short	0x0002
        /*001a*/ 	.short	0x0064
        /*001c*/ 	.short	0x0082
	.zero		2


//--------------------- .nv.info                  --------------------------
	.section	.nv.info,"",@"SHT_CUDA_INFO"
	.align	4


	//----- nvinfo : EIATTR_REGCOUNT
	.align		4
        /*0000*/ 	.byte	0x04, 0x2f
        /*0002*/ 	.short	(.L_2 - .L_1)
	.align		4
.L_1:
        /*0004*/ 	.word	index@(_Z12compute_sinePfS_i)
        /*0008*/ 	.word	0x00000012


	//----- nvinfo : EIATTR_FRAME_SIZE
	.align		4
.L_2:
        /*000c*/ 	.byte	0x04, 0x11
        /*000e*/ 	.short	(.L_4 - .L_3)
	.align		4
.L_3:
        /*0010*/ 	.word	index@(_Z12compute_sinePfS_i)
        /*0014*/ 	.word	0x00000000


	//----- nvinfo : EIATTR_MIN_STACK_SIZE
	.align		4
.L_4:
        /*0018*/ 	.byte	0x04, 0x12
        /*001a*/ 	.short	(.L_6 - .L_5)
	.align		4
.L_5:
        /*001c*/ 	.word	index@(_Z12compute_sinePfS_i)
        /*0020*/ 	.word	0x00000000
.L_6:


//--------------------- .nv.compat                --------------------------
	.section	.nv.compat,"",@"SHT_CUDA_COMPAT_INFO"
	.align	4
        /*0000*/ 	.byte	0x02, 0x09, 0x00, 0x00, 0x02, 0x02, 0x01, 0x00, 0x02, 0x05, 0x05, 0x00, 0x03, 0x07, 0x01, 0x01
        /*0010*/ 	.byte	0x02, 0x03, 0x00, 0x00, 0x02, 0x06, 0x01, 0x00, 0x04, 0x0b, 0x08, 0x00, 0x01, 0x00, 0x00, 0x00
        /*0020*/ 	.byte	0x00, 0x00, 0x00, 0x00


//--------------------- .nv.info._Z12compute_sinePfS_i --------------------------
	.section	.nv.info._Z12compute_sinePfS_i,"",@"SHT_CUDA_INFO"
	.sectionflags	@""
	.align	4


	//----- nvinfo : EIATTR_CUDA_API_VERSION
	.align		4
        /*0000*/ 	.byte	0x04, 0x37
        /*0002*/ 	.short	(.L_8 - .L_7)
.L_7:
        /*0004*/ 	.word	0x00000082


	//----- nvinfo : EIATTR_KPARAM_INFO
	.align		4
.L_8:
        /*0008*/ 	.byte	0x04, 0x17
        /*000a*/ 	.short	(.L_10 - .L_9)
.L_9:
        /*000c*/ 	.word	0x00000000
        /*0010*/ 	.short	0x0002
        /*0012*/ 	.short	0x0010
        /*0014*/ 	.byte	0x00, 0xf0, 0x11, 0x00


	//----- nvinfo : EIATTR_KPARAM_INFO
	.align		4
.L_10:
        /*0018*/ 	.byte	0x04, 0x17
        /*001a*/ 	.short	(.L_12 - .L_11)
.L_11:
        /*001c*/ 	.word	0x00000000
        /*0020*/ 	.short	0x0001
        /*0022*/ 	.short	0x0008
        /*0024*/ 	.byte	0x00, 0xf5, 0x21, 0x00


	//----- nvinfo : EIATTR_KPARAM_INFO
	.align		4
.L_12:
        /*0028*/ 	.byte	0x04, 0x17
        /*002a*/ 	.short	(.L_14 - .L_13)
.L_13:
        /*002c*/ 	.word	0x00000000
        /*0030*/ 	.short	0x0000
        /*0032*/ 	.short	0x0000
        /*0034*/ 	.byte	0x00, 0xf5, 0x21, 0x00


	//----- nvinfo : EIATTR_SPARSE_MMA_MASK
	.align		4
.L_14:
        /*0038*/ 	.byte	0x03, 0x50
        /*003a*/ 	.short	0x0000


	//----- nvinfo : EIATTR_MAXREG_COUNT
	.align		4
        /*003c*/ 	.byte	0x03, 0x1b
        /*003e*/ 	.short	0x00ff


	//----- nvinfo : EIATTR_MERCURY_ISA_VERSION
	.align		4
        /*0040*/ 	.byte	0x03, 0x5f
        /*0042*/ 	.short	0x0101


	//----- nvinfo : EIATTR_VRC_CTA_INIT_COUNT
	.align		4
        /*0044*/ 	.byte	0x02, 0x4a
	.zero		1
	.zero		1


	//----- nvinfo : EIATTR_EXIT_INSTR_OFFSETS
	.align		4
        /*0048*/ 	.byte	0x04, 0x1c
        /*004a*/ 	.short	(.L_16 - .L_15)


	//   ....[0]....
.L_15:
        /*004c*/ 	.word	0x00000070


	//   ....[1]....
        /*0050*/ 	.word	0x000008a0


	//----- nvinfo : EIATTR_CRS_STACK_SIZE
	.align		4
.L_16:
        /*0054*/ 	.byte	0x04, 0x1e
        /*0056*/ 	.short	(.L_18 - .L_17)
.L_17:
        /*0058*/ 	.word	0x00000000


	//----- nvinfo : EIATTR_CBANK_PARAM_SIZE
	.align		4
.L_18:
        /*005c*/ 	.byte	0x03, 0x19
        /*005e*/ 	.short	0x0014


	//----- nvinfo : EIATTR_PARAM_CBANK
	.align		4
        /*0060*/ 	.byte	0x04, 0x0a
        /*0062*/ 	.short	(.L_20 - .L_19)
	.align		4
.L_19:
        /*0064*/ 	.word	index@(.nv.constant0._Z12compute_sinePfS_i)
        /*0068*/ 	.short	0x0380
        /*006a*/ 	.short	0x0014


	//----- nvinfo : EIATTR_SW_WAR
	.align		4
.L_20:
        /*006c*/ 	.byte	0x04, 0x36
        /*006e*/ 	.short	(.L_22 - .L_21)
.L_21:
        /*0070*/ 	.word	0x00000008
.L_22:


//--------------------- .nv.callgraph             --------------------------
	.section	.nv.callgraph,"",@"SHT_CUDA_CALLGRAPH"
	.align	4
	.sectionentsize	8
	.align		4
        /*0000*/ 	.word	0x00000000
	.align		4
        /*0004*/ 	.word	0xffffffff
	.align		4
        /*0008*/ 	.word	0x00000000
	.align		4
        /*000c*/ 	.word	0xfffffffe
	.align		4
        /*0010*/ 	.word	0x00000000
	.align		4
        /*0014*/ 	.word	0xfffffffd
	.align		4
        /*0018*/ 	.word	0x00000000
	.align		4
        /*001c*/ 	.word	0xfffffffc


//--------------------- .nv.constant4             --------------------------
	.section	.nv.constant4,"a",@progbits
	.align	8
	.align		8
.nv.constant4:
        /*0000*/ 	.dword	__cudart_i2opi_f


//--------------------- .text._Z12compute_sinePfS_i --------------------------
	.section	.text._Z12compute_sinePfS_i,"ax",@progbits
	.align	128
        .global         _Z12compute_sinePfS_i
        .type           _Z12compute_sinePfS_i,@function
        .size           _Z12compute_sinePfS_i,(.L_x_6 - _Z12compute_sinePfS_i)
        .other          _Z12compute_sinePfS_i,@"STO_CUDA_ENTRY STV_DEFAULT"
_Z12compute_sinePfS_i:
.text._Z12compute_sinePfS_i:
[----:B------:R-:W-:Y:S01]  /*0000*/  LDC R1, c[0x0][0x37c] ;  /* 0x0000df00ff017b82 */ /* 0x000fe20000000800 */
[----:B------:R-:W0:Y:S07]  /*0010*/  S2R R3, SR_TID.X ;  /* 0x0000000000037919 */ /* 0x000e2e0000002100 */
[----:B------:R-:W0:Y:S01]  /*0020*/  S2UR UR4, SR_CTAID.X ;  /* 0x00000000000479c3 */ /* 0x000e220000002500 */
[----:B------:R-:W1:Y:S07]  /*0030*/  LDCU UR5, c[0x0][0x390] ;  /* 0x00007200ff0577ac */ /* 0x000e6e0008000800 */
[----:B------:R-:W0:Y:S02]  /*0040*/  LDC R2, c[0x0][0x360] ;  /* 0x0000d800ff027b82 */ /* 0x000e240000000800 */
[----:B0-----:R-:W-:-:S05]  /*0050*/  IMAD R2, R2, UR4, R3 ;  /* 0x0000000402027c24 */ /* 0x001fca000f8e0203 */
[----:B-1----:R-:W-:-:S13]  /*0060*/  ISETP.GE.AND P0, PT, R2, UR5, PT ;  /* 0x0000000502007c0c */ /* 0x002fda000bf06270 */
[----:B------:R-:W-:Y:S05]  /*0070*/  @P0 EXIT ;  /* 0x000000000000094d */ /* 0x000fea0003800000 */
[----:B------:R-:W0:Y:S01]  /*0080*/  LDC.64 R4, c[0x0][0x380] ;  /* 0x0000e000ff047b82 */ /* 0x000e220000000a00 */
[----:B------:R-:W1:Y:S01]  /*0090*/  LDCU.64 UR6, c[0x0][0x358] ;  /* 0x00006b00ff0677ac */ /* 0x000e620008000a00 */
[----:B0-----:R-:W-:-:S05]  /*00a0*/  IMAD.WIDE R4, R2, 0x4, R4 ;  /* 0x0000000402047825 */ /* 0x001fca00078e0204 */
[----:B-1----:R-:W2:Y:S01]  /*00b0*/  LDG.E R0, desc[UR6][R4.64] ;  /* 0x0000000604007981 */ /* 0x002ea2000c1e1900 */
[----:B------:R-:W-:Y:S01]  /*00c0*/  BSSY.RECONVERGENT B0, `(.L_x_0) ;  /* 0x0000069000007945 */ /* 0x000fe20003800200 */
[C---:B--2---:R-:W-:Y:S01]  /*00d0*/  FMUL R3, R0.reuse, 0.63661974668502807617 ;  /* 0x3f22f98300037820 */ /* 0x044fe20000400000 */
[----:B------:R-:W-:-:S05]  /*00e0*/  FSETP.GE.AND P0, PT, |R0|, 105615, PT ;  /* 0x47ce47800000780b */ /* 0x000fca0003f06200 */
[----:B------:R-:W0:Y:S02]  /*00f0*/  F2I.NTZ R3, R3 ;  /* 0x0000000300037305 */ /* 0x000e240000203100 */
[----:B0-----:R-:W-:-:S05]  /*0100*/  I2FP.F32.S32 R7, R3 ;  /* 0x0000000300077245 */ /* 0x001fca0000201400 */
[----:B------:R-:W-:-:S04]  /*0110*/  FFMA R6, R7, -1.5707962512969970703, R0 ;  /* 0xbfc90fda07067823 */ /* 0x000fc80000000000 */
[----:B------:R-:W-:-:S04]  /*0120*/  FFMA R6, R7, -7.5497894158615963534e-08, R6 ;  /* 0xb3a2216807067823 */ /* 0x000fc80000000006 */
[----:B------:R-:W-:Y:S01]  /*0130*/  FFMA R6, R7, -5.3903029534742383927e-15, R6 ;  /* 0xa7c234c507067823 */ /* 0x000fe20000000006 */
[----:B------:R-:W-:Y:S06]  /*0140*/  @!P0 BRA `(.L_x_1) ;  /* 0x0000000400808947 */ /* 0x000fec0003800000 */
[----:B------:R-:W-:-:S13]  /*0150*/  FSETP.NEU.AND P0, PT, |R0|, +INF , PT ;  /* 0x7f8000000000780b */ /* 0x000fda0003f0d200 */
[----:B------:R-:W-:Y:S01]  /*0160*/  @!P0 FMUL R6, RZ, R0 ;  /* 0x00000000ff068220 */ /* 0x000fe20000400000 */
[----:B------:R-:W-:Y:S01]  /*0170*/  @!P0 IMAD.MOV.U32 R3, RZ, RZ, RZ ;  /* 0x000000ffff038224 */ /* 0x000fe200078e00ff */
[----:B------:R-:W-:Y:S06]  /*0180*/  @!P0 BRA `(.L_x_1) ;  /* 0x0000000400708947 */ /* 0x000fec0003800000 */
[----:B------:R-:W-:Y:S01]  /*0190*/  IMAD.SHL.U32 R3, R0, 0x100, RZ ;  /* 0x0000010000037824 */ /* 0x000fe200078e00ff */
[----:B------:R-:W0:Y:S01]  /*01a0*/  LDCU.64 UR8, c[0x4][URZ] ;  /* 0x01000000ff0877ac */ /* 0x000e220008000a00 */
[----:B------:R-:W-:Y:S02]  /*01b0*/  IMAD.MOV.U32 R11, RZ, RZ, RZ ;  /* 0x000000ffff0b7224 */ /* 0x000fe400078e00ff */
[----:B------:R-:W-:Y:S01]  /*01c0*/  IMAD.MOV.U32 R8, RZ, RZ, RZ ;  /* 0x000000ffff087224 */ /* 0x000fe200078e00ff */
[----:B------:R-:W-:Y:S01]  /*01d0*/  LOP3.LUT R3, R3, 0x80000000, RZ, 0xfc, !PT ;  /* 0x8000000003037812 */ /* 0x000fe200078efcff */
[----:B------:R-:W-:Y:S01]  /*01e0*/  UMOV UR5, URZ ;  /* 0x000000ff00057c82 */ /* 0x000fe20008000000 */
[----:B------:R-:W-:-:S05]  /*01f0*/  UMOV UR4, URZ ;  /* 0x000000ff00047c82 */ /* 0x000fca0008000000 */
.L_x_2:
[----:B0-----:R-:W-:Y:S01]  /*0200*/  IMAD.U32 R6, RZ, RZ, UR8 ;  /* 0x00000008ff067e24 */ /* 0x001fe2000f8e00ff */
[----:B------:R-:W-:-:S05]  /*0210*/  MOV R7, UR9 ;  /* 0x0000000900077c02 */ /* 0x000fca0008000f00 */
[----:B------:R-:W2:Y:S01]  /*0220*/  LDG.E.CONSTANT R4, desc[UR6][R6.64] ;  /* 0x0000000606047981 */ /* 0x000ea2000c1e9900 */
[----:B------:R-:W-:Y:S01]  /*0230*/  UIADD3 UR4, UPT, UPT, UR4, 0x1, URZ ;  /* 0x0000000104047890 */ /* 0x000fe2000fffe0ff */
[C---:B------:R-:W-:Y:S01]  /*0240*/  ISETP.EQ.AND P0, PT, R8.reuse, RZ, PT ;  /* 0x000000ff0800720c */ /* 0x040fe20003f02270 */
[----:B------:R-:W-:Y:S01]  /*0250*/  UIADD3 UR8, UP1, UPT, UR8, 0x4, URZ ;  /* 0x0000000408087890 */ /* 0x000fe2000ff3e0ff */
[C---:B------:R-:W-:Y:S01]  /*0260*/  ISETP.EQ.AND P1, PT, R8.reuse, 0x4, PT ;  /* 0x000000040800780c */ /* 0x040fe20003f22270 */
[----:B------:R-:W-:Y:S01]  /*0270*/  UISETP.NE.AND UP0, UPT, UR4, 0x6, UPT ;  /* 0x000000060400788c */ /* 0x000fe2000bf05270 */
[C---:B------:R-:W-:Y:S01]  /*0280*/  ISETP.EQ.AND P2, PT, R8.reuse, 0x8, PT ;  /* 0x000000080800780c */ /* 0x040fe20003f42270 */
[----:B------:R-:W-:Y:S01]  /*0290*/  UIADD3.X UR9, UPT, UPT, URZ, UR9, URZ, UP1, !UPT ;  /* 0x00000009ff097290 */ /* 0x000fe20008ffe4ff */
[C---:B------:R-:W-:Y:S02]  /*02a0*/  ISETP.EQ.AND P3, PT, R8.reuse, 0xc, PT ;  /* 0x0000000c0800780c */ /* 0x040fe40003f62270 */
[----:B------:R-:W-:-:S02]  /*02b0*/  ISETP.EQ.AND P4, PT, R8, 0x10, PT ;  /* 0x000000100800780c */ /* 0x000fc40003f82270 */
[C---:B------:R-:W-:Y:S01]  /*02c0*/  ISETP.EQ.AND P5, PT, R8.reuse, 0x14, PT ;  /* 0x000000140800780c */ /* 0x040fe20003fa2270 */
[----:B------:R-:W-:Y:S02]  /*02d0*/  VIADD R8, R8, 0x4 ;  /* 0x0000000408087836 */ /* 0x000fe40000000000 */
[----:B--2---:R-:W-:-:S03]  /*02e0*/  IMAD.WIDE.U32 R4, R4, R3, RZ ;  /* 0x0000000304047225 */ /* 0x004fc600078e00ff */
[----:B------:R-:W-:-:S04]  /*02f0*/  IADD3 R4, P6, PT, R4, R11, RZ ;  /* 0x0000000b04047210 */ /* 0x000fc80007fde0ff */
[----:B------:R-:W-:Y:S01]  /*0300*/  IADD3.X R11, PT, PT, R5, UR5, RZ, P6, !PT ;  /* 0x00000005050b7c10 */ /* 0x000fe2000b7fe4ff */
[--C-:B------:R-:W-:Y:S01]  /*0310*/  @P0 IMAD.MOV.U32 R9, RZ, RZ, R4.reuse ;  /* 0x000000ffff090224 */ /* 0x100fe200078e0004 */
[----:B------:R-:W-:Y:S01]  /*0320*/  @P4 MOV R14, R4 ;  /* 0x00000004000e4202 */ /* 0x000fe20000000f00 */
[--C-:B------:R-:W-:Y:S02]  /*0330*/  @P1 IMAD.MOV.U32 R10, RZ, RZ, R4.reuse ;  /* 0x000000ffff0a1224 */ /* 0x100fe400078e0004 */
[--C-:B------:R-:W-:Y:S02]  /*0340*/  @P2 IMAD.MOV.U32 R12, RZ, RZ, R4.reuse ;  /* 0x000000ffff0c2224 */ /* 0x100fe400078e0004 */
[--C-:B------:R-:W-:Y:S02]  /*0350*/  @P3 IMAD.MOV.U32 R13, RZ, RZ, R4.reuse ;  /* 0x000000ffff0d3224 */ /* 0x100fe400078e0004 */
[----:B------:R-:W-:Y:S01]  /*0360*/  @P5 IMAD.MOV.U32 R15, RZ, RZ, R4 ;  /* 0x000000ffff0f5224 */ /* 0x000fe200078e0004 */
[----:B------:R-:W-:Y:S06]  /*0370*/  BRA.U UP0, `(.L_x_2) ;  /* 0xfffffffd00a07547 */ /* 0x000fec000b83ffff */
[----:B------:R-:W-:Y:S01]  /*0380*/  SHF.R.U32.HI R3, RZ, 0x17, R0 ;  /* 0x00000017ff037819 */ /* 0x000fe20000011600 */
[----:B------:R-:W-:Y:S03]  /*0390*/  BSSY.RECONVERGENT B1, `(.L_x_3) ;  /* 0x0000029000017945 */ /* 0x000fe60003800200 */
[C---:B------:R-:W-:Y:S02]  /*03a0*/  LOP3.LUT R4, R3.reuse, 0xe0, RZ, 0xc0, !PT ;  /* 0x000000e003047812 */ /* 0x040fe400078ec0ff */
[----:B------:R-:W-:-:S03]  /*03b0*/  LOP3.LUT P6, RZ, R3, 0x1f, RZ, 0xc0, !PT ;  /* 0x0000001f03ff7812 */ /* 0x000fc600078cc0ff */
[----:B------:R-:W-:-:S05]  /*03c0*/  VIADD R4, R4, 0xffffff80 ;  /* 0xffffff8004047836 */ /* 0x000fca0000000000 */
[----:B------:R-:W-:-:S05]  /*03d0*/  SHF.R.U32.HI R4, RZ, 0x5, R4 ;  /* 0x00000005ff047819 */ /* 0x000fca0000011604 */
[----:B------:R-:W-:-:S05]  /*03e0*/  IMAD.U32 R6, R4, -0x4, RZ ;  /* 0xfffffffc04067824 */ /* 0x000fca00078e00ff */
[C---:B------:R-:W-:Y:S02]  /*03f0*/  ISETP.EQ.AND P3, PT, R6.reuse, -0x18, PT ;  /* 0xffffffe80600780c */ /* 0x040fe40003f62270 */
[C---:B------:R-:W-:Y:S02]  /*0400*/  ISETP.EQ.AND P4, PT, R6.reuse, -0x14, PT ;  /* 0xffffffec0600780c */ /* 0x040fe40003f82270 */
[C---:B------:R-:W-:Y:S02]  /*0410*/  ISETP.EQ.AND P2, PT, R6.reuse, -0x10, PT ;  /* 0xfffffff00600780c */ /* 0x040fe40003f42270 */
[C---:B------:R-:W-:Y:S02]  /*0420*/  ISETP.EQ.AND P1, PT, R6.reuse, -0xc, PT ;  /* 0xfffffff40600780c */ /* 0x040fe40003f22270 */
[C---:B------:R-:W-:Y:S02]  /*0430*/  ISETP.EQ.AND P0, PT, R6.reuse, -0x8, PT ;  /* 0xfffffff80600780c */ /* 0x040fe40003f02270 */
[----:B------:R-:W-:-:S03]  /*0440*/  ISETP.EQ.AND P5, PT, R6, RZ, PT ;  /* 0x000000ff0600720c */ /* 0x000fc60003fa2270 */
[----:B------:R-:W-:Y:S02]  /*0450*/  @P3 MOV R4, R9 ;  /* 0x0000000900043202 */ /* 0x000fe40000000f00 */
[C---:B------:R-:W-:Y:S01]  /*0460*/  ISETP.EQ.AND P3, PT, R6.reuse, -0x4, PT ;  /* 0xfffffffc0600780c */ /* 0x040fe20003f62270 */
[----:B------:R-:W-:Y:S02]  /*0470*/  @P4 IMAD.MOV.U32 R5, RZ, RZ, R9 ;  /* 0x000000ffff054224 */ /* 0x000fe400078e0009 */
[----:B------:R-:W-:Y:S01]  /*0480*/  @P4 IMAD.MOV.U32 R4, RZ, RZ, R10 ;  /* 0x000000ffff044224 */ /* 0x000fe200078e000a */
[----:B------:R-:W-:Y:S01]  /*0490*/  ISETP.EQ.AND P4, PT, R6, 0x4, PT ;  /* 0x000000040600780c */ /* 0x000fe20003f82270 */
[----:B------:R-:W-:Y:S02]  /*04a0*/  @P2 IMAD.MOV.U32 R4, RZ, RZ, R12 ;  /* 0x000000ffff042224 */ /* 0x000fe400078e000c */
[----:B------:R-:W-:Y:S02]  /*04b0*/  @P1 IMAD.MOV.U32 R4, RZ, RZ, R13 ;  /* 0x000000ffff041224 */ /* 0x000fe400078e000d */
[----:B------:R-:W-:-:S02]  /*04c0*/  @P0 IMAD.MOV.U32 R4, RZ, RZ, R14 ;  /* 0x000000ffff040224 */ /* 0x000fc400078e000e */
[----:B------:R-:W-:Y:S01]  /*04d0*/  @P2 IMAD.MOV.U32 R5, RZ, RZ, R10 ;  /* 0x000000ffff052224 */ /* 0x000fe200078e000a */
[----:B------:R-:W-:Y:S01]  /*04e0*/  @P1 MOV R5, R12 ;  /* 0x0000000c00051202 */ /* 0x000fe20000000f00 */
[----:B------:R-:W-:Y:S01]  /*04f0*/  @P0 IMAD.MOV.U32 R5, RZ, RZ, R13 ;  /* 0x000000ffff050224 */ /* 0x000fe200078e000d */
[----:B------:R-:W-:Y:S01]  /*0500*/  @P3 MOV R4, R15 ;  /* 0x0000000f00043202 */ /* 0x000fe20000000f00 */
[----:B------:R-:W-:Y:S02]  /*0510*/  @P5 IMAD.MOV.U32 R4, RZ, RZ, R11 ;  /* 0x000000ffff045224 */ /* 0x000fe400078e000b */
[----:B------:R-:W-:Y:S02]  /*0520*/  @P3 IMAD.MOV.U32 R5, RZ, RZ, R14 ;  /* 0x000000ffff053224 */ /* 0x000fe400078e000e */
[----:B------:R-:W-:Y:S02]  /*0530*/  @P5 IMAD.MOV.U32 R5, RZ, RZ, R15 ;  /* 0x000000ffff055224 */ /* 0x000fe400078e000f */
[----:B------:R-:W-:-:S02]  /*0540*/  @P4 IMAD.MOV.U32 R5, RZ, RZ, R11 ;  /* 0x000000ffff054224 */ /* 0x000fc400078e000b */
[----:B------:R-:W-:Y:S01]  /*0550*/  IMAD.MOV.U32 R8, RZ, RZ, R4 ;  /* 0x000000ffff087224 */ /* 0x000fe200078e0004 */
[----:B------:R-:W-:Y:S06]  /*0560*/  @!P6 BRA `(.L_x_4) ;  /* 0x00000000002ce947 */ /* 0x000fec0003800000 */
[----:B------:R-:W-:Y:S01]  /*0570*/  @P2 MOV R4, R9 ;  /* 0x0000000900042202 */ /* 0x000fe20000000f00 */
[----:B------:R-:W-:Y:S01]  /*0580*/  @P1 IMAD.MOV.U32 R4, RZ, RZ, R10 ;  /* 0x000000ffff041224 */ /* 0x000fe200078e000a */
[----:B------:R-:W-:Y:S01]  /*0590*/  LOP3.LUT R3, R3, 0x1f, RZ, 0xc0, !PT ;  /* 0x0000001f03037812 */ /* 0x000fe200078ec0ff */
[----:B------:R-:W-:Y:S01]  /*05a0*/  @P0 IMAD.MOV.U32 R4, RZ, RZ, R12 ;  /* 0x000000ffff040224 */ /* 0x000fe200078e000c */
[----:B------:R-:W-:Y:S01]  /*05b0*/  ISETP.EQ.AND P0, PT, R6, 0x8, PT ;  /* 0x000000080600780c */ /* 0x000fe20003f02270 */
[----:B------:R-:W-:Y:S01]  /*05c0*/  @P3 IMAD.MOV.U32 R4, RZ, RZ, R13 ;  /* 0x000000ffff043224 */ /* 0x000fe200078e000d */
[----:B------:R-:W-:Y:S01]  /*05d0*/  SHF.L.W.U32.HI R8, R5, R3, R8 ;  /* 0x0000000305087219 */ /* 0x000fe20000010e08 */
[----:B------:R-:W-:Y:S01]  /*05e0*/  @P5 IMAD.MOV.U32 R4, RZ, RZ, R14 ;  /* 0x000000ffff045224 */ /* 0x000fe200078e000e */
[----:B------:R-:W-:-:S09]  /*05f0*/  @P4 MOV R4, R15 ;  /* 0x0000000f00044202 */ /* 0x000fd20000000f00 */
[----:B------:R-:W-:-:S05]  /*0600*/  @P0 IMAD.MOV.U32 R4, RZ, RZ, R11 ;  /* 0x000000ffff040224 */ /* 0x000fca00078e000b */
[----:B------:R-:W-:-:S07]  /*0610*/  SHF.L.W.U32.HI R5, R4, R3, R5 ;  /* 0x0000000304057219 */ /* 0x000fce0000010e05 */
.L_x_4:
[----:B------:R-:W-:Y:S05]  /*0620*/  BSYNC.RECONVERGENT B1 ;  /* 0x0000000000017941 */ /* 0x000fea0003800200 */
.L_x_3:
[C---:B------:R-:W-:Y:S01]  /*0630*/  SHF.L.W.U32.HI R9, R5.reuse, 0x2, R8 ;  /* 0x0000000205097819 */ /* 0x040fe20000010e08 */
[----:B------:R-:W-:Y:S01]  /*0640*/  IMAD.SHL.U32 R5, R5, 0x4, RZ ;  /* 0x0000000405057824 */ /* 0x000fe200078e00ff */
[----:B------:R-:W-:Y:S01]  /*0650*/  UMOV UR4, 0x54442d19 ;  /* 0x54442d1900047882 */ /* 0x000fe20000000000 */
[----:B------:R-:W-:Y:S01]  /*0660*/  UMOV UR5, 0x3bf921fb ;  /* 0x3bf921fb00057882 */ /* 0x000fe20000000000 */
[----:B------:R-:W-:Y:S02]  /*0670*/  SHF.R.S32.HI R4, RZ, 0x1f, R9 ;  /* 0x0000001fff047819 */ /* 0x000fe40000011409 */
[----:B------:R-:W-:Y:S02]  /*0680*/  ISETP.GE.AND P0, PT, R0, RZ, PT ;  /* 0x000000ff0000720c */ /* 0x000fe40003f06270 */
[C---:B------:R-:W-:Y:S02]  /*0690*/  LOP3.LUT R6, R4.reuse, R5, RZ, 0x3c, !PT ;  /* 0x0000000504067212 */ /* 0x040fe400078e3cff */
[----:B------:R-:W-:-:S02]  /*06a0*/  LOP3.LUT R7, R4, R9, RZ, 0x3c, !PT ;  /* 0x0000000904077212 */ /* 0x000fc400078e3cff */
[----:B------:R-:W-:Y:S02]  /*06b0*/  SHF.R.U32.HI R3, RZ, 0x1e, R8 ;  /* 0x0000001eff037819 */ /* 0x000fe40000011608 */
[----:B------:R-:W0:Y:S01]  /*06c0*/  I2F.F64.S64 R4, R6 ;  /* 0x0000000600047312 */ /* 0x000e220000301c00 */
[C---:B------:R-:W-:Y:S02]  /*06d0*/  LOP3.LUT R0, R9.reuse, R0, RZ, 0x3c, !PT ;  /* 0x0000000009007212 */ /* 0x040fe400078e3cff */
[----:B------:R-:W-:Y:S02]  /*06e0*/  LEA.HI R3, R9, R3, RZ, 0x1 ;  /* 0x0000000309037211 */ /* 0x000fe400078f08ff */
[----:B------:R-:W-:-:S03]  /*06f0*/  ISETP.GE.AND P1, PT, R0, RZ, PT ;  /* 0x000000ff0000720c */ /* 0x000fc60003f26270 */
[----:B------:R-:W-:-:S04]  /*0700*/  IMAD.MOV R0, RZ, RZ, -R3 ;  /* 0x000000ffff007224 */ /* 0x000fc800078e0a03 */
[----:B------:R-:W-:Y:S01]  /*0710*/  @!P0 IMAD.MOV.U32 R3, RZ, RZ, R0 ;  /* 0x000000ffff038224 */ /* 0x000fe200078e0000 */
[----:B0-----:R-:W-:-:S10]  /*0720*/  DMUL R4, R4, UR4 ;  /* 0x0000000404047c28 */ /* 0x001fd40008000000 */
[----:B------:R-:W0:Y:S02]  /*0730*/  F2F.F32.F64 R4, R4 ;  /* 0x0000000400047310 */ /* 0x000e240000301000 */
[----:B0-----:R-:W-:-:S07]  /*0740*/  FSEL R6, -R4, R4, !P1 ;  /* 0x0000000404067208 */ /* 0x001fce0004800100 */
.L_x_1:
[----:B------:R-:W-:Y:S05]  /*0750*/  BSYNC.RECONVERGENT B0 ;  /* 0x0000000000007941 */ /* 0x000fea0003800200 */
.L_x_0:
[----:B------:R-:W-:Y:S01]  /*0760*/  MOV R0, 0x37cbac00 ;  /* 0x37cbac0000007802 */ /* 0x000fe20000000f00 */
[----:B------:R-:W-:Y:S01]  /*0770*/  FMUL R7, R6, R6 ;  /* 0x0000000606077220 */ /* 0x000fe20000400000 */
[----:B------:R-:W-:Y:S01]  /*0780*/  LOP3.LUT R8, R3, 0x1, RZ, 0xc0, !PT ;  /* 0x0000000103087812 */ /* 0x000fe200078ec0ff */
[----:B------:R-:W0:Y:S01]  /*0790*/  LDC.64 R4, c[0x0][0x388] ;  /* 0x0000e200ff047b82 */ /* 0x000e220000000a00 */
[----:B------:R-:W-:Y:S02]  /*07a0*/  IMAD.MOV.U32 R9, RZ, RZ, 0x3effffff ;  /* 0x3effffffff097424 */ /* 0x000fe400078e00ff */
[----:B------:R-:W-:Y:S01]  /*07b0*/  FFMA R0, R7, R0, -0.0013887860113754868507 ;  /* 0xbab607ed07007423 */ /* 0x000fe20000000000 */
[----:B------:R-:W-:Y:S01]  /*07c0*/  ISETP.NE.U32.AND P0, PT, R8, 0x1, PT ;  /* 0x000000010800780c */ /* 0x000fe20003f05070 */
[----:B------:R-:W-:Y:S01]  /*07d0*/  IMAD.MOV.U32 R8, RZ, RZ, 0x3d2aaabb ;  /* 0x3d2aaabbff087424 */ /* 0x000fe200078e00ff */
[----:B------:R-:W-:Y:S02]  /*07e0*/  LOP3.LUT P1, RZ, R3, 0x2, RZ, 0xc0, !PT ;  /* 0x0000000203ff7812 */ /* 0x000fe4000782c0ff */
[----:B------:R-:W-:-:S02]  /*07f0*/  FSEL R0, R0, -0.00019574658654164522886, !P0 ;  /* 0xb94d415300007808 */ /* 0x000fc40004000000 */
[----:B------:R-:W-:Y:S02]  /*0800*/  FSEL R8, R8, 0.0083327032625675201416, !P0 ;  /* 0x3c0885e408087808 */ /* 0x000fe40004000000 */
[----:B------:R-:W-:-:S03]  /*0810*/  FSEL R3, -R9, -0.16666662693023681641, !P0 ;  /* 0xbe2aaaa809037808 */ /* 0x000fc60004000100 */
[----:B------:R-:W-:Y:S01]  /*0820*/  FFMA R8, R7, R0, R8 ;  /* 0x0000000007087223 */ /* 0x000fe20000000008 */
[----:B------:R-:W-:-:S03]  /*0830*/  FSEL R0, R6, 1, P0 ;  /* 0x3f80000006007808 */ /* 0x000fc60000000000 */
[C---:B------:R-:W-:Y:S02]  /*0840*/  FFMA R3, R7.reuse, R8, R3 ;  /* 0x0000000807037223 */ /* 0x040fe40000000003 */
[----:B------:R-:W-:-:S04]  /*0850*/  FFMA R7, R7, R0, RZ ;  /* 0x0000000007077223 */ /* 0x000fc800000000ff */
[----:B------:R-:W-:Y:S01]  /*0860*/  FFMA R3, R7, R3, R0 ;  /* 0x0000000307037223 */ /* 0x000fe20000000000 */
[----:B0-----:R-:W-:-:S04]  /*0870*/  IMAD.WIDE R4, R2, 0x4, R4 ;  /* 0x0000000402047825 */ /* 0x001fc800078e0204 */
[----:B------:R-:W-:-:S05]  /*0880*/  @P1 FADD R3, RZ, -R3 ;  /* 0x80000003ff031221 */ /* 0x000fca0000000000 */
[----:B------:R-:W-:Y:S01]  /*0890*/  STG.E desc[UR6][R4.64], R3 ;  /* 0x0000000304007986 */ /* 0x000fe2000c101906 */
[----:B------:R-:W-:Y:S05]  /*08a0*/  EXIT ;  /* 0x000000000000794d */ /* 0x000fea0003800000 */
.L_x_5:
[----:B------:R-:W-:-:S00]  /*08b0*/  BRA `(.L_x_5) ;  /* 0xfffffffc00fc7947 */ /* 0x000fc0000383ffff */
[----:B------:R-:W-:-:S00]  /*08c0*/  NOP ;  /* 0x0000000000007918 */ /* 0x000fc00000000000 */
        /* <DEDUP_REMOVED lines=11> */
.L_x_6:


//--------------------- .nv.global.init           --------------------------
	.section	.nv.global.init,"aw",@progbits
	.align	4
.nv.global.init:
	.type		__cudart_i2opi_f,@object
	.size		__cudart_i2opi_f,(.L_0 - __cudart_i2opi_f)
__cudart_i2opi_f:
        /*0000*/ 	.byte	0x41, 0x90, 0x43, 0x3c, 0x99, 0x95, 0x62, 0xdb, 0xc0, 0xdd, 0x34, 0xf5, 0xd1, 0x57, 0x27, 0xfc
        /*0010*/ 	.byte	0x29, 0x15, 0x44, 0x4e, 0x6e, 0x83, 0xf9, 0xa2
.L_0:


//--------------------- .nv.shared.reserved.0     --------------------------
	.section	.nv.shared.reserved.0,"aw",@nobits
	.weak		__nv_reservedSMEM_offset_0_alias
	.size		__nv_reservedSMEM_offset_0_alias, 0, 64
	.other		__nv_reservedSMEM_offset_0_alias,@"STO_CUDA_RESERVED_SHARED STV_DEFAULT"
__nv_reservedSMEM_offset_0_alias:
	.zero		0
	.zero		64


//--------------------- .nv.constant0._Z12compute_sinePfS_i --------------------------
	.section	.nv.constant0._Z12compute_sinePfS_i,"a",@progbits
	.sectionflags	@""
	.align	4
.nv.constant0._Z12compute_sinePfS_i:
	.zero		916


//--------------------- SYMBOLS --------------------------

	.type		.nv.reservedSmem.offset0,@object
	.size		.nv.reservedSmem.offset0,0x4
